//
// Generated by NVIDIA NVVM Compiler
//
// Compiler Build ID: CL-36424714
// Cuda compilation tools, release 13.0, V13.0.88
// Based on NVVM 20.0.0
//

.version 9.0
.target sm_100
.address_size 64

	// .globl	_Z20activation_kernel_v2IfN11activations4reluEEvPT_S3_i

.visible .entry _Z20activation_kernel_v2IfN11activations4reluEEvPT_S3_i(
	.param .u64 .ptr .align 1 _Z20activation_kernel_v2IfN11activations4reluEEvPT_S3_i_param_0,
	.param .u64 .ptr .align 1 _Z20activation_kernel_v2IfN11activations4reluEEvPT_S3_i_param_1,
	.param .u32 _Z20activation_kernel_v2IfN11activations4reluEEvPT_S3_i_param_2
)
{
	.reg .pred 	%p<3>;
	.reg .b32 	%r<13>;
	.reg .b32 	%f<9>;
	.reg .b64 	%rd<8>;

	ld.param.u64 	%rd3, [_Z20activation_kernel_v2IfN11activations4reluEEvPT_S3_i_param_0];
	ld.param.u64 	%rd4, [_Z20activation_kernel_v2IfN11activations4reluEEvPT_S3_i_param_1];
	ld.param.u32 	%r6, [_Z20activation_kernel_v2IfN11activations4reluEEvPT_S3_i_param_2];
	mov.u32 	%r7, %ctaid.x;
	mov.u32 	%r1, %ntid.x;
	mov.u32 	%r8, %tid.x;
	mad.lo.s32 	%r9, %r7, %r1, %r8;
	shl.b32 	%r12, %r9, 2;
	setp.ge.s32 	%p1, %r12, %r6;
	@%p1 bra 	$L__BB0_3;
	mov.u32 	%r10, %nctaid.x;
	mul.lo.s32 	%r11, %r10, %r1;
	shl.b32 	%r3, %r11, 2;
	cvta.to.global.u64 	%rd1, %rd3;
	cvta.to.global.u64 	%rd2, %rd4;
$L__BB0_2:
	mul.wide.s32 	%rd5, %r12, 4;
	add.s64 	%rd6, %rd1, %rd5;
	ld.global.v4.f32 	{%f1, %f2, %f3, %f4}, [%rd6];
	max.f32 	%f5, %f1, 0f00000000;
	max.f32 	%f6, %f2, 0f00000000;
	max.f32 	%f7, %f3, 0f00000000;
	max.f32 	%f8, %f4, 0f00000000;
	add.s64 	%rd7, %rd2, %rd5;
	st.global.v4.f32 	[%rd7], {%f5, %f6, %f7, %f8};
	add.s32 	%r12, %r12, %r3;
	setp.lt.s32 	%p2, %r12, %r6;
	@%p2 bra 	$L__BB0_2;
$L__BB0_3:
	ret;

}


// ===== COMPILED SASS (sm_100) =====

	.target	sm_100

	.elftype	@"ET_EXEC"


//--------------------- .note.nv.tkinfo           --------------------------
	.section	.note.nv.tkinfo,"",@"SHT_NOTE"
	.sectionflags	@"SHF_NOTE_NV_TKINFO"
	.tkinfo
        /*0018*/ 	.word	0x00000002
        /*0030*/ 	.string	""
        /*0030*/ 	.string	"ptxas"
        /*0030*/ 	.string	"Cuda compilation tools, release 13.0, V13.0.88"
        /*0030*/ 	.string	"Build cuda_13.0.r13.0/compiler.36424714_0"
        /*0030*/ 	.string	"-arch sm_100 -m 64 "



//--------------------- .note.nv.cuinfo           --------------------------
	.section	.note.nv.cuinfo,"",@"SHT_NOTE"
	.sectionflags	@"SHF_NOTE_NV_CUINFO"
        /*0018*/ 	.short	0x0002
        /*001a*/ 	.short	0x0064
        /*001c*/ 	.short	0x0082
	.zero		2


//--------------------- .nv.info                  --------------------------
	.section	.nv.info,"",@"SHT_CUDA_INFO"
	.align	4


	//----- nvinfo : EIATTR_REGCOUNT
	.align		4
        /*0000*/ 	.byte	0x04, 0x2f
        /*0002*/ 	.short	(.L_1 - .L_0)
	.align		4
.L_0:
        /*0004*/ 	.word	index@(_Z20activation_kernel_v2IfN11activations4reluEEvPT_S3_i)
        /*0008*/ 	.word	0x00000012


	//----- nvinfo : EIATTR_FRAME_SIZE
	.align		4
.L_1:
        /*000c*/ 	.byte	0x04, 0x11
        /*000e*/ 	.short	(.L_3 - .L_2)
	.align		4
.L_2:
        /*0010*/ 	.word	index@(_Z20activation_kernel_v2IfN11activations4reluEEvPT_S3_i)
        /*0014*/ 	.word	0x00000000


	//----- nvinfo : EIATTR_MIN_STACK_SIZE
	.align		4
.L_3:
        /*0018*/ 	.byte	0x04, 0x12
        /*001a*/ 	.short	(.L_5 - .L_4)
	.align		4
.L_4:
        /*001c*/ 	.word	index@(_Z20activation_kernel_v2IfN11activations4reluEEvPT_S3_i)
        /*0020*/ 	.word	0x00000000
.L_5:


//--------------------- .nv.compat                --------------------------
	.section	.nv.compat,"",@"SHT_CUDA_COMPAT_INFO"
	.align	4
        /*0000*/ 	.byte	0x02, 0x09, 0x00, 0x00, 0x02, 0x02, 0x01, 0x00, 0x02, 0x05, 0x05, 0x00, 0x03, 0x07, 0x01, 0x01
        /*0010*/ 	.byte	0x02, 0x03, 0x00, 0x00, 0x02, 0x06, 0x01, 0x00, 0x04, 0x0b, 0x08, 0x00, 0x09, 0x00, 0x00, 0x00
        /*0020*/ 	.byte	0x00, 0x00, 0x00, 0x00


//--------------------- .nv.info._Z20activation_kernel_v2IfN11activations4reluEEvPT_S3_i --------------------------
	.section	.nv.info._Z20activation_kernel_v2IfN11activations4reluEEvPT_S3_i,"",@"SHT_CUDA_INFO"
	.sectionflags	@""
	.align	4


	//----- nvinfo : EIATTR_CUDA_API_VERSION
	.align		4
        /*0000*/ 	.byte	0x04, 0x37
        /*0002*/ 	.short	(.L_7 - .L_6)
.L_6:
        /*0004*/ 	.word	0x00000082


	//----- nvinfo : EIATTR_KPARAM_INFO
	.align		4
.L_7:
        /*0008*/ 	.byte	0x04, 0x17
        /*000a*/ 	.short	(.L_9 - .L_8)
.L_8:
        /*000c*/ 	.word	0x00000000
        /*0010*/ 	.short	0x0002
        /*0012*/ 	.short	0x0010
        /*0014*/ 	.byte	0x00, 0xf0, 0x11, 0x00


	//----- nvinfo : EIATTR_KPARAM_INFO
	.align		4
.L_9:
        /*0018*/ 	.byte	0x04, 0x17
        /*001a*/ 	.short	(.L_11 - .L_10)
.L_10:
        /*001c*/ 	.word	0x00000000
        /*0020*/ 	.short	0x0001
        /*0022*/ 	.short	0x0008
        /*0024*/ 	.byte	0x00, 0xf5, 0x21, 0x00


	//----- nvinfo : EIATTR_KPARAM_INFO
	.align		4
.L_11:
        /*0028*/ 	.byte	0x04, 0x17
        /*002a*/ 	.short	(.L_13 - .L_12)
.L_12:
        /*002c*/ 	.word	0x00000000
        /*0030*/ 	.short	0x0000
        /*0032*/ 	.short	0x0000
        /*0034*/ 	.byte	0x00, 0xf5, 0x21, 0x00


	//----- nvinfo : EIATTR_SPARSE_MMA_MASK
	.align		4
.L_13:
        /*0038*/ 	.byte	0x03, 0x50
        /*003a*/ 	.short	0x0000


	//----- nvinfo : EIATTR_MAXREG_COUNT
	.align		4
        /*003c*/ 	.byte	0x03, 0x1b
        /*003e*/ 	.short	0x00ff


	//----- nvinfo : EIATTR_MERCURY_ISA_VERSION
	.align		4
        /*0040*/ 	.byte	0x03, 0x5f
        /*0042*/ 	.short	0x0101


	//----- nvinfo : EIATTR_VRC_CTA_INIT_COUNT
	.align		4
        /*0044*/ 	.byte	0x02, 0x4a
	.zero		1
	.zero		1


	//----- nvinfo : EIATTR_EXIT_INSTR_OFFSETS
	.align		4
        /*0048*/ 	.byte	0x04, 0x1c
        /*004a*/ 	.short	(.L_15 - .L_14)


	//   ....[0]....
.L_14:
        /*004c*/ 	.word	0x00000080


	//   ....[1]....
        /*0050*/ 	.word	0x00000190


	//----- nvinfo : EIATTR_CRS_STACK_SIZE
	.align		4
.L_15:
        /*0054*/ 	.byte	0x04, 0x1e
        /*0056*/ 	.short	(.L_17 - .L_16)
.L_16:
        /*0058*/ 	.word	0x00000000


	//----- nvinfo : EIATTR_CBANK_PARAM_SIZE
	.align		4
.L_17:
        /*005c*/ 	.byte	0x03, 0x19
        /*005e*/ 	.short	0x0014


	//----- nvinfo : EIATTR_PARAM_CBANK
	.align		4
        /*0060*/ 	.byte	0x04, 0x0a
        /*0062*/ 	.short	(.L_19 - .L_18)
	.align		4
.L_18:
        /*0064*/ 	.word	index@(.nv.constant0._Z20activation_kernel_v2IfN11activations4reluEEvPT_S3_i)
        /*0068*/ 	.short	0x0380
        /*006a*/ 	.short	0x0014


	//----- nvinfo : EIATTR_SW_WAR
	.align		4
.L_19:
        /*006c*/ 	.byte	0x04, 0x36
        /*006e*/ 	.short	(.L_21 - .L_20)
.L_20:
        /*0070*/ 	.word	0x00000008
.L_21:


//--------------------- .nv.callgraph             --------------------------
	.section	.nv.callgraph,"",@"SHT_CUDA_CALLGRAPH"
	.align	4
	.sectionentsize	8
	.align		4
        /*0000*/ 	.word	0x00000000
	.align		4
        /*0004*/ 	.word	0xffffffff
	.align		4
        /*0008*/ 	.word	0x00000000
	.align		4
        /*000c*/ 	.word	0xfffffffe
	.align		4
        /*0010*/ 	.word	0x00000000
	.align		4
        /*0014*/ 	.word	0xfffffffd
	.align		4
        /*0018*/ 	.word	0x00000000
	.align		4
        /*001c*/ 	.word	0xfffffffc


//--------------------- .text._Z20activation_kernel_v2IfN11activations4reluEEvPT_S3_i --------------------------
	.section	.text._Z20activation_kernel_v2IfN11activations4reluEEvPT_S3_i,"ax",@progbits
	.align	128
        .global         _Z20activation_kernel_v2IfN11activations4reluEEvPT_S3_i
        .type           _Z20activation_kernel_v2IfN11activations4reluEEvPT_S3_i,@function
        .size           _Z20activation_kernel_v2IfN11activations4reluEEvPT_S3_i,(.L_x_2 - _Z20activation_kernel_v2IfN11activations4reluEEvPT_S3_i)
        .other          _Z20activation_kernel_v2IfN11activations4reluEEvPT_S3_i,@"STO_CUDA_ENTRY STV_DEFAULT"
_Z20activation_kernel_v2IfN11activations4reluEEvPT_S3_i:
.text._Z20activation_kernel_v2IfN11activations4reluEEvPT_S3_i:
[----:B------:R-:W-:Y:S01]  /*0000*/  LDC R1, c[0x0][0x37c] ;  /* 0x0000df00ff017b82 */ /* 0x000fe20000000800 */
[----:B------:R-:W0:Y:S07]  /*0010*/  S2R R0, SR_TID.X ;  /* 0x0000000000007919 */ /* 0x000e2e0000002100 */
[----:B------:R-:W0:Y:S01]  /*0020*/  S2UR UR4, SR_CTAID.X ;  /* 0x00000000000479c3 */ /* 0x000e220000002500 */
[----:B------:R-:W1:Y:S07]  /*0030*/  LDCU UR5, c[0x0][0x390] ;  /* 0x00007200ff0577ac */ /* 0x000e6e0008000800 */
[----:B------:R-:W0:Y:S02]  /*0040*/  LDC R11, c[0x0][0x360] ;  /* 0x0000d800ff0b7b82 */ /* 0x000e240000000800 */
[----:B0-----:R-:W-:-:S04]  /*0050*/  IMAD R0, R11, UR4, R0 ;  /* 0x000000040b007c24 */ /* 0x001fc8000f8e0200 */
[----:B------:R-:W-:-:S05]  /*0060*/  IMAD.SHL.U32 R0, R0, 0x4, RZ ;  /* 0x0000000400007824 */ /* 0x000fca00078e00ff */
[----:B-1----:R-:W-:-:S13]  /*0070*/  ISETP.GE.AND P0, PT, R0, UR5, PT ;  /* 0x0000000500007c0c */ /* 0x002fda000bf06270 */
[----:B------:R-:W-:Y:S05]  /*0080*/  @P0 EXIT ;  /* 0x000000000000094d */ /* 0x000fea0003800000 */
[----:B------:R-:W0:Y:S01]  /*0090*/  LDC.64 R6, c[0x0][0x380] ;  /* 0x0000e000ff067b82 */ /* 0x000e220000000a00 */
[----:B------:R-:W1:Y:S01]  /*00a0*/  LDCU UR4, c[0x0][0x370] ;  /* 0x00006e00ff0477ac */ /* 0x000e620008000800 */
[----:B------:R-:W2:Y:S06]  /*00b0*/  LDCU.64 UR6, c[0x0][0x358] ;  /* 0x00006b00ff0677ac */ /* 0x000eac0008000a00 */
[----:B------:R-:W3:Y:S01]  /*00c0*/  LDC.64 R8, c[0x0][0x388] ;  /* 0x0000e200ff087b82 */ /* 0x000ee20000000a00 */
[----:B-1----:R-:W-:-:S07]  /*00d0*/  IMAD R11, R11, UR4, RZ ;  /* 0x000000040b0b7c24 */ /* 0x002fce000f8e02ff */
.L_x_0:
[----:B0-----:R-:W-:-:S05]  /*00e0*/  IMAD.WIDE R2, R0, 0x4, R6 ;  /* 0x0000000400027825 */ /* 0x001fca00078e0206 */
[----:B-12---:R-:W2:Y:S01]  /*00f0*/  LDG.E.128 R12, desc[UR6][R2.64] ;  /* 0x00000006020c7981 */ /* 0x006ea2000c1e1d00 */
[----:B---3--:R-:W-:-:S04]  /*0100*/  IMAD.WIDE R4, R0, 0x4, R8 ;  /* 0x0000000400047825 */ /* 0x008fc800078e0208 */
[----:B------:R-:W-:-:S05]  /*0110*/  IMAD R0, R11, 0x4, R0 ;  /* 0x000000040b007824 */ /* 0x000fca00078e0200 */
[----:B------:R-:W-:Y:S02]  /*0120*/  ISETP.GE.AND P0, PT, R0, UR5, PT ;  /* 0x0000000500007c0c */ /* 0x000fe4000bf06270 */
[----:B--2---:R-:W-:Y:S02]  /*0130*/  FMNMX R12, RZ, R12, !PT ;  /* 0x0000000cff0c7209 */ /* 0x004fe40007800000 */
[----:B------:R-:W-:Y:S02]  /*0140*/  FMNMX R13, RZ, R13, !PT ;  /* 0x0000000dff0d7209 */ /* 0x000fe40007800000 */
[----:B------:R-:W-:Y:S02]  /*0150*/  FMNMX R14, RZ, R14, !PT ;  /* 0x0000000eff0e7209 */ /* 0x000fe40007800000 */
[----:B------:R-:W-:-:S05]  /*0160*/  FMNMX R15, RZ, R15, !PT ;  /* 0x0000000fff0f7209 */ /* 0x000fca0007800000 */
[----:B------:R1:W-:Y:S01]  /*0170*/  STG.E.128 desc[UR6][R4.64], R12 ;  /* 0x0000000c04007986 */ /* 0x0003e2000c101d06 */
[----:B------:R-:W-:Y:S05]  /*0180*/  @!P0 BRA `(.L_x_0) ;  /* 0xfffffffc00d48947 */ /* 0x000fea000383ffff */
[----:B------:R-:W-:Y:S05]  /*0190*/  EXIT ;  /* 0x000000000000794d */ /* 0x000fea0003800000 */
.L_x_1:
[----:B------:R-:W-:-:S00]  /*01a0*/  BRA `(.L_x_1) ;  /* 0xfffffffc00fc7947 */ /* 0x000fc0000383ffff */
[----:B------:R-:W-:-:S00]  /*01b0*/  NOP ;  /* 0x0000000000007918 */ /* 0x000fc00000000000 */
        /* <DEDUP_REMOVED lines=12> */
.L_x_2:


//--------------------- .nv.shared.reserved.0     --------------------------
	.section	.nv.shared.reserved.0,"aw",@nobits
	.weak		__nv_reservedSMEM_offset_0_alias
	.size		__nv_reservedSMEM_offset_0_alias, 0, 64
	.other		__nv_reservedSMEM_offset_0_alias,@"STO_CUDA_RESERVED_SHARED STV_DEFAULT"
__nv_reservedSMEM_offset_0_alias:
	.zero		0
	.zero		64


//--------------------- .nv.constant0._Z20activation_kernel_v2IfN11activations4reluEEvPT_S3_i --------------------------
	.section	.nv.constant0._Z20activation_kernel_v2IfN11activations4reluEEvPT_S3_i,"a",@progbits
	.sectionflags	@""
	.align	4
.nv.constant0._Z20activation_kernel_v2IfN11activations4reluEEvPT_S3_i:
	.zero		916


//--------------------- SYMBOLS --------------------------

	.type		.nv.reservedSmem.offset0,@object
	.size		.nv.reservedSmem.offset0,0x4
